//
// Generated by NVIDIA NVVM Compiler
//
// Compiler Build ID: CL-36424714
// Cuda compilation tools, release 13.0, V13.0.88
// Based on NVVM 20.0.0
//

.version 9.0
.target sm_100
.address_size 64

	// .globl	_Z5filtrPdS_i
// _ZZ5filtrPdS_iE4temp has been demoted

.visible .entry _Z5filtrPdS_i(
	.param .u64 .ptr .align 1 _Z5filtrPdS_i_param_0,
	.param .u64 .ptr .align 1 _Z5filtrPdS_i_param_1,
	.param .u32 _Z5filtrPdS_i_param_2
)
{
	.reg .pred 	%p<5>;
	.reg .b32 	%r<34>;
	.reg .b64 	%rd<16>;
	.reg .b64 	%fd<5>;
	// demoted variable
	.shared .align 4 .b8 _ZZ5filtrPdS_iE4temp[280];
	ld.param.u64 	%rd4, [_Z5filtrPdS_i_param_0];
	ld.param.u64 	%rd3, [_Z5filtrPdS_i_param_1];
	ld.param.u32 	%r5, [_Z5filtrPdS_i_param_2];
	cvta.to.global.u64 	%rd1, %rd4;
	mov.u32 	%r6, %tid.x;
	mov.u32 	%r7, %ctaid.x;
	mov.u32 	%r8, %ntid.x;
	mad.lo.s32 	%r2, %r7, %r8, %r6;
	add.s32 	%r9, %r6, 3;
	max.s32 	%r10, %r2, %r9;
	setp.ge.s32 	%p1, %r10, %r5;
	@%p1 bra 	$L__BB0_4;
	cvt.s64.s32 	%rd2, %r2;
	mul.wide.s32 	%rd5, %r2, 8;
	add.s64 	%rd6, %rd1, %rd5;
	ld.global.f64 	%fd1, [%rd6];
	cvt.rzi.u32.f64 	%r11, %fd1;
	shl.b32 	%r12, %r6, 2;
	mov.u32 	%r13, _ZZ5filtrPdS_iE4temp;
	add.s32 	%r3, %r13, %r12;
	st.shared.u32 	[%r3+12], %r11;
	setp.gt.u32 	%p2, %r6, 2;
	@%p2 bra 	$L__BB0_3;
	setp.lt.s32 	%p3, %r2, 3;
	selp.b32 	%r14, %r5, 0, %p3;
	add.s32 	%r15, %r2, %r14;
	add.s32 	%r16, %r15, -3;
	mul.wide.s32 	%rd7, %r16, 8;
	add.s64 	%rd8, %rd1, %rd7;
	ld.global.f64 	%fd2, [%rd8];
	cvt.rzi.u32.f64 	%r17, %fd2;
	st.shared.u32 	[%r3], %r17;
	add.s32 	%r18, %r2, 64;
	setp.lt.s32 	%p4, %r18, %r5;
	selp.b32 	%r19, 0, %r5, %p4;
	cvt.s64.s32 	%rd9, %r19;
	sub.s64 	%rd10, %rd2, %rd9;
	shl.b64 	%rd11, %rd10, 3;
	add.s64 	%rd12, %rd1, %rd11;
	ld.global.f64 	%fd3, [%rd12+512];
	cvt.rzi.u32.f64 	%r20, %fd3;
	st.shared.u32 	[%r3+268], %r20;
$L__BB0_3:
	bar.sync 	0;
	ld.shared.u32 	%r21, [%r3];
	ld.shared.u32 	%r22, [%r3+4];
	add.s32 	%r23, %r22, %r21;
	ld.shared.u32 	%r24, [%r3+8];
	add.s32 	%r25, %r24, %r23;
	ld.shared.u32 	%r26, [%r3+12];
	add.s32 	%r27, %r26, %r25;
	ld.shared.u32 	%r28, [%r3+16];
	add.s32 	%r29, %r28, %r27;
	ld.shared.u32 	%r30, [%r3+20];
	add.s32 	%r31, %r30, %r29;
	ld.shared.u32 	%r32, [%r3+24];
	add.s32 	%r33, %r32, %r31;
	cvt.rn.f64.s32 	%fd4, %r33;
	cvta.to.global.u64 	%rd13, %rd3;
	shl.b64 	%rd14, %rd2, 3;
	add.s64 	%rd15, %rd13, %rd14;
	st.global.f64 	[%rd15], %fd4;
$L__BB0_4:
	ret;

}


// ===== COMPILED SASS (sm_100) =====

	.target	sm_100

	.elftype	@"ET_EXEC"


//--------------------- .note.nv.tkinfo           --------------------------
	.section	.note.nv.tkinfo,"",@"SHT_NOTE"
	.sectionflags	@"SHF_NOTE_NV_TKINFO"
	.tkinfo
        /*0018*/ 	.word	0x00000002
        /*0030*/ 	.string	""
        /*0030*/ 	.string	"ptxas"
        /*0030*/ 	.string	"Cuda compilation tools, release 13.0, V13.0.88"
        /*0030*/ 	.string	"Build cuda_13.0.r13.0/compiler.36424714_0"
        /*0030*/ 	.string	"-arch sm_100 -m 64 "



//--------------------- .note.nv.cuinfo           --------------------------
	.section	.note.nv.cuinfo,"",@"SHT_NOTE"
	.sectionflags	@"SHF_NOTE_NV_CUINFO"
        /*0018*/ 	.short	0x0002
        /*001a*/ 	.short	0x0064
        /*001c*/ 	.short	0x0082
	.zero		2


//--------------------- .nv.info                  --------------------------
	.section	.nv.info,"",@"SHT_CUDA_INFO"
	.align	4


	//----- nvinfo : EIATTR_REGCOUNT
	.align		4
        /*0000*/ 	.byte	0x04, 0x2f
        /*0002*/ 	.short	(.L_1 - .L_0)
	.align		4
.L_0:
        /*0004*/ 	.word	index@(_Z5filtrPdS_i)
        /*0008*/ 	.word	0x00000011


	//----- nvinfo : EIATTR_FRAME_SIZE
	.align		4
.L_1:
        /*000c*/ 	.byte	0x04, 0x11
        /*000e*/ 	.short	(.L_3 - .L_2)
	.align		4
.L_2:
        /*0010*/ 	.word	index@(_Z5filtrPdS_i)
        /*0014*/ 	.word	0x00000000


	//----- nvinfo : EIATTR_MIN_STACK_SIZE
	.align		4
.L_3:
        /*0018*/ 	.byte	0x04, 0x12
        /*001a*/ 	.short	(.L_5 - .L_4)
	.align		4
.L_4:
        /*001c*/ 	.word	index@(_Z5filtrPdS_i)
        /*0020*/ 	.word	0x00000000
.L_5:


//--------------------- .nv.compat                --------------------------
	.section	.nv.compat,"",@"SHT_CUDA_COMPAT_INFO"
	.align	4
        /*0000*/ 	.byte	0x02, 0x09, 0x00, 0x00, 0x02, 0x02, 0x01, 0x00, 0x02, 0x05, 0x05, 0x00, 0x03, 0x07, 0x01, 0x01
        /*0010*/ 	.byte	0x02, 0x03, 0x00, 0x00, 0x02, 0x06, 0x01, 0x00, 0x04, 0x0b, 0x08, 0x00, 0x09, 0x00, 0x00, 0x00
        /*0020*/ 	.byte	0x00, 0x00, 0x00, 0x00


//--------------------- .nv.info._Z5filtrPdS_i    --------------------------
	.section	.nv.info._Z5filtrPdS_i,"",@"SHT_CUDA_INFO"
	.sectionflags	@""
	.align	4


	//----- nvinfo : EIATTR_CUDA_API_VERSION
	.align		4
        /*0000*/ 	.byte	0x04, 0x37
        /*0002*/ 	.short	(.L_7 - .L_6)
.L_6:
        /*0004*/ 	.word	0x00000082


	//----- nvinfo : EIATTR_KPARAM_INFO
	.align		4
.L_7:
        /*0008*/ 	.byte	0x04, 0x17
        /*000a*/ 	.short	(.L_9 - .L_8)
.L_8:
        /*000c*/ 	.word	0x00000000
        /*0010*/ 	.short	0x0002
        /*0012*/ 	.short	0x0010
        /*0014*/ 	.byte	0x00, 0xf0, 0x11, 0x00


	//----- nvinfo : EIATTR_KPARAM_INFO
	.align		4
.L_9:
        /*0018*/ 	.byte	0x04, 0x17
        /*001a*/ 	.short	(.L_11 - .L_10)
.L_10:
        /*001c*/ 	.word	0x00000000
        /*0020*/ 	.short	0x0001
        /*0022*/ 	.short	0x0008
        /*0024*/ 	.byte	0x00, 0xf5, 0x21, 0x00


	//----- nvinfo : EIATTR_KPARAM_INFO
	.align		4
.L_11:
        /*0028*/ 	.byte	0x04, 0x17
        /*002a*/ 	.short	(.L_13 - .L_12)
.L_12:
        /*002c*/ 	.word	0x00000000
        /*0030*/ 	.short	0x0000
        /*0032*/ 	.short	0x0000
        /*0034*/ 	.byte	0x00, 0xf5, 0x21, 0x00


	//----- nvinfo : EIATTR_SPARSE_MMA_MASK
	.align		4
.L_13:
        /*0038*/ 	.byte	0x03, 0x50
        /*003a*/ 	.short	0x0000


	//----- nvinfo : EIATTR_MAXREG_COUNT
	.align		4
        /*003c*/ 	.byte	0x03, 0x1b
        /*003e*/ 	.short	0x00ff


	//----- nvinfo : EIATTR_NUM_BARRIERS
	.align		4
        /*0040*/ 	.byte	0x02, 0x4c
        /*0042*/ 	.byte	0x01
	.zero		1


	//----- nvinfo : EIATTR_MERCURY_ISA_VERSION
	.align		4
        /*0044*/ 	.byte	0x03, 0x5f
        /*0046*/ 	.short	0x0101


	//----- nvinfo : EIATTR_VRC_CTA_INIT_COUNT
	.align		4
        /*0048*/ 	.byte	0x02, 0x4a
	.zero		1
	.zero		1


	//----- nvinfo : EIATTR_EXIT_INSTR_OFFSETS
	.align		4
        /*004c*/ 	.byte	0x04, 0x1c
        /*004e*/ 	.short	(.L_15 - .L_14)


	//   ....[0]....
.L_14:
        /*0050*/ 	.word	0x00000080


	//   ....[1]....
        /*0054*/ 	.word	0x00000380


	//----- nvinfo : EIATTR_CBANK_PARAM_SIZE
	.align		4
.L_15:
        /*0058*/ 	.byte	0x03, 0x19
        /*005a*/ 	.short	0x0014


	//----- nvinfo : EIATTR_PARAM_CBANK
	.align		4
        /*005c*/ 	.byte	0x04, 0x0a
        /*005e*/ 	.short	(.L_17 - .L_16)
	.align		4
.L_16:
        /*0060*/ 	.word	index@(.nv.constant0._Z5filtrPdS_i)
        /*0064*/ 	.short	0x0380
        /*0066*/ 	.short	0x0014


	//----- nvinfo : EIATTR_SW_WAR
	.align		4
.L_17:
        /*0068*/ 	.byte	0x04, 0x36
        /*006a*/ 	.short	(.L_19 - .L_18)
.L_18:
        /*006c*/ 	.word	0x00000008
.L_19:


//--------------------- .nv.callgraph             --------------------------
	.section	.nv.callgraph,"",@"SHT_CUDA_CALLGRAPH"
	.align	4
	.sectionentsize	8
	.align		4
        /*0000*/ 	.word	0x00000000
	.align		4
        /*0004*/ 	.word	0xffffffff
	.align		4
        /*0008*/ 	.word	0x00000000
	.align		4
        /*000c*/ 	.word	0xfffffffe
	.align		4
        /*0010*/ 	.word	0x00000000
	.align		4
        /*0014*/ 	.word	0xfffffffd
	.align		4
        /*0018*/ 	.word	0x00000000
	.align		4
        /*001c*/ 	.word	0xfffffffc


//--------------------- .text._Z5filtrPdS_i       --------------------------
	.section	.text._Z5filtrPdS_i,"ax",@progbits
	.align	128
        .global         _Z5filtrPdS_i
        .type           _Z5filtrPdS_i,@function
        .size           _Z5filtrPdS_i,(.L_x_1 - _Z5filtrPdS_i)
        .other          _Z5filtrPdS_i,@"STO_CUDA_ENTRY STV_DEFAULT"
_Z5filtrPdS_i:
.text._Z5filtrPdS_i:
[----:B------:R-:W-:Y:S01]  /*0000*/  LDC R1, c[0x0][0x37c] ;  /* 0x0000df00ff017b82 */ /* 0x000fe20000000800 */
[----:B------:R-:W0:Y:S07]  /*0010*/  S2R R5, SR_TID.X ;  /* 0x0000000000057919 */ /* 0x000e2e0000002100 */
[----:B------:R-:W0:Y:S08]  /*0020*/  S2UR UR4, SR_CTAID.X ;  /* 0x00000000000479c3 */ /* 0x000e300000002500 */
[----:B------:R-:W0:Y:S08]  /*0030*/  LDC R0, c[0x0][0x360] ;  /* 0x0000d800ff007b82 */ /* 0x000e300000000800 */
[----:B------:R-:W1:Y:S01]  /*0040*/  LDC R11, c[0x0][0x390] ;  /* 0x0000e400ff0b7b82 */ /* 0x000e620000000800 */
[----:B0-----:R-:W-:-:S05]  /*0050*/  IMAD R0, R0, UR4, R5 ;  /* 0x0000000400007c24 */ /* 0x001fca000f8e0205 */
[----:B------:R-:W-:-:S04]  /*0060*/  VIADDMNMX R2, R5, 0x3, R0, !PT ;  /* 0x0000000305027846 */ /* 0x000fc80007800100 */
[----:B-1----:R-:W-:-:S13]  /*0070*/  ISETP.GE.AND P0, PT, R2, R11, PT ;  /* 0x0000000b0200720c */ /* 0x002fda0003f06270 */
[----:B------:R-:W-:Y:S05]  /*0080*/  @P0 EXIT ;  /* 0x000000000000094d */ /* 0x000fea0003800000 */
[----:B------:R-:W-:Y:S01]  /*0090*/  ISETP.GT.U32.AND P0, PT, R5, 0x2, PT ;  /* 0x000000020500780c */ /* 0x000fe20003f04070 */
[----:B------:R-:W0:Y:S01]  /*00a0*/  LDC.64 R8, c[0x0][0x380] ;  /* 0x0000e000ff087b82 */ /* 0x000e220000000a00 */
[----:B------:R-:W1:Y:S01]  /*00b0*/  LDCU.64 UR6, c[0x0][0x358] ;  /* 0x00006b00ff0677ac */ /* 0x000e620008000a00 */
[----:B------:R-:W-:-:S10]  /*00c0*/  SHF.R.S32.HI R3, RZ, 0x1f, R0 ;  /* 0x0000001fff037819 */ /* 0x000fd40000011400 */
[----:B------:R-:W2:Y:S01]  /*00d0*/  @!P0 LDC.64 R6, c[0x0][0x380] ;  /* 0x0000e000ff068b82 */ /* 0x000ea20000000a00 */
[C---:B------:R-:W-:Y:S01]  /*00e0*/  @!P0 VIADD R2, R0.reuse, 0x40 ;  /* 0x0000004000028836 */ /* 0x040fe20000000000 */
[----:B------:R-:W-:-:S04]  /*00f0*/  @!P0 ISETP.GE.AND P1, PT, R0, 0x3, PT ;  /* 0x000000030000880c */ /* 0x000fc80003f26270 */
[----:B------:R-:W-:-:S04]  /*0100*/  @!P0 ISETP.GE.AND P2, PT, R2, R11, PT ;  /* 0x0000000b0200820c */ /* 0x000fc80003f46270 */
[C---:B------:R-:W-:Y:S02]  /*0110*/  @!P0 SEL R13, R11.reuse, RZ, P2 ;  /* 0x000000ff0b0d8207 */ /* 0x040fe40001000000 */
[----:B------:R-:W-:Y:S02]  /*0120*/  @!P0 SEL R11, R11, RZ, !P1 ;  /* 0x000000ff0b0b8207 */ /* 0x000fe40004800000 */
[----:B------:R-:W-:Y:S02]  /*0130*/  @!P0 SHF.R.S32.HI R2, RZ, 0x1f, R13 ;  /* 0x0000001fff028819 */ /* 0x000fe4000001140d */
[C---:B------:R-:W-:Y:S02]  /*0140*/  @!P0 IADD3 R4, P1, PT, R0.reuse, -R13, RZ ;  /* 0x8000000d00048210 */ /* 0x040fe40007f3e0ff */
[C---:B------:R-:W-:Y:S01]  /*0150*/  @!P0 IADD3 R13, PT, PT, R0.reuse, -0x3, R11 ;  /* 0xfffffffd000d8810 */ /* 0x040fe20007ffe00b */
[----:B0-----:R-:W-:-:S04]  /*0160*/  IMAD.WIDE R10, R0, 0x8, R8 ;  /* 0x00000008000a7825 */ /* 0x001fc800078e0208 */
[----:B------:R-:W-:Y:S01]  /*0170*/  @!P0 IMAD.X R2, R3, 0x1, ~R2, P1 ;  /* 0x0000000103028824 */ /* 0x000fe200008e0e02 */
[C---:B--2---:R-:W-:Y:S01]  /*0180*/  @!P0 LEA R6, P1, R4.reuse, R6, 0x3 ;  /* 0x0000000604068211 */ /* 0x044fe200078218ff */
[----:B------:R-:W-:Y:S01]  /*0190*/  @!P0 IMAD.WIDE R8, R13, 0x8, R8 ;  /* 0x000000080d088825 */ /* 0x000fe200078e0208 */
[----:B-1----:R-:W2:Y:S02]  /*01a0*/  LDG.E.64 R10, desc[UR6][R10.64] ;  /* 0x000000060a0a7981 */ /* 0x002ea4000c1e1b00 */
[----:B------:R-:W-:-:S03]  /*01b0*/  @!P0 LEA.HI.X R7, R4, R7, R2, 0x3, P1 ;  /* 0x0000000704078211 */ /* 0x000fc600008f1c02 */
[----:B------:R-:W3:Y:S04]  /*01c0*/  @!P0 LDG.E.64 R8, desc[UR6][R8.64] ;  /* 0x0000000608088981 */ /* 0x000ee8000c1e1b00 */
[----:B------:R-:W4:Y:S01]  /*01d0*/  @!P0 LDG.E.64 R6, desc[UR6][R6.64+0x200] ;  /* 0x0002000606068981 */ /* 0x000f22000c1e1b00 */
[----:B------:R-:W0:Y:S01]  /*01e0*/  S2UR UR5, SR_CgaCtaId ;  /* 0x00000000000579c3 */ /* 0x000e220000008800 */
[----:B------:R-:W-:Y:S02]  /*01f0*/  UMOV UR4, 0x400 ;  /* 0x0000040000047882 */ /* 0x000fe40000000000 */
[----:B0-----:R-:W-:-:S06]  /*0200*/  ULEA UR4, UR5, UR4, 0x18 ;  /* 0x0000000405047291 */ /* 0x001fcc000f8ec0ff */
[----:B------:R-:W-:-:S05]  /*0210*/  LEA R13, R5, UR4, 0x2 ;  /* 0x00000004050d7c11 */ /* 0x000fca000f8e10ff */
[----:B------:R-:W0:Y:S01]  /*0220*/  LDCU.64 UR4, c[0x0][0x388] ;  /* 0x00007100ff0477ac */ /* 0x000e220008000a00 */
[----:B--2---:R-:W1:Y:S08]  /*0230*/  F2I.U32.F64.TRUNC R2, R10 ;  /* 0x0000000a00027311 */ /* 0x004e70000030d000 */
[----:B---3--:R-:W2:Y:S08]  /*0240*/  @!P0 F2I.U32.F64.TRUNC R4, R8 ;  /* 0x0000000800048311 */ /* 0x008eb0000030d000 */
[----:B----4-:R-:W3:Y:S01]  /*0250*/  @!P0 F2I.U32.F64.TRUNC R12, R6 ;  /* 0x00000006000c8311 */ /* 0x010ee2000030d000 */
[----:B-1----:R0:W-:Y:S04]  /*0260*/  STS [R13+0xc], R2 ;  /* 0x00000c020d007388 */ /* 0x0021e80000000800 */
[----:B--2---:R-:W-:Y:S04]  /*0270*/  @!P0 STS [R13], R4 ;  /* 0x000000040d008388 */ /* 0x004fe80000000800 */
[----:B---3--:R-:W-:Y:S01]  /*0280*/  @!P0 STS [R13+0x10c], R12 ;  /* 0x00010c0c0d008388 */ /* 0x008fe20000000800 */
[----:B------:R-:W-:Y:S06]  /*0290*/  BAR.SYNC.DEFER_BLOCKING 0x0 ;  /* 0x0000000000007b1d */ /* 0x000fec0000010000 */
[----:B------:R-:W-:Y:S04]  /*02a0*/  LDS R5, [R13] ;  /* 0x000000000d057984 */ /* 0x000fe80000000800 */
[----:B------:R-:W-:Y:S04]  /*02b0*/  LDS R10, [R13+0x4] ;  /* 0x000004000d0a7984 */ /* 0x000fe80000000800 */
[----:B------:R-:W1:Y:S04]  /*02c0*/  LDS R8, [R13+0x8] ;  /* 0x000008000d087984 */ /* 0x000e680000000800 */
[----:B------:R-:W-:Y:S04]  /*02d0*/  LDS R6, [R13+0xc] ;  /* 0x00000c000d067984 */ /* 0x000fe80000000800 */
[----:B------:R-:W2:Y:S04]  /*02e0*/  LDS R7, [R13+0x10] ;  /* 0x000010000d077984 */ /* 0x000ea80000000800 */
[----:B------:R-:W-:Y:S04]  /*02f0*/  LDS R14, [R13+0x14] ;  /* 0x000014000d0e7984 */ /* 0x000fe80000000800 */
[----:B------:R-:W3:Y:S01]  /*0300*/  LDS R9, [R13+0x18] ;  /* 0x000018000d097984 */ /* 0x000ee20000000800 */
[----:B0-----:R-:W-:-:S02]  /*0310*/  LEA R2, P0, R0, UR4, 0x3 ;  /* 0x0000000400027c11 */ /* 0x001fc4000f8018ff */
[----:B-1----:R-:W-:-:S04]  /*0320*/  IADD3 R5, PT, PT, R8, R10, R5 ;  /* 0x0000000a08057210 */ /* 0x002fc80007ffe005 */
[----:B--2---:R-:W-:-:S04]  /*0330*/  IADD3 R5, PT, PT, R7, R6, R5 ;  /* 0x0000000607057210 */ /* 0x004fc80007ffe005 */
[----:B---3--:R-:W-:-:S06]  /*0340*/  IADD3 R5, PT, PT, R9, R14, R5 ;  /* 0x0000000e09057210 */ /* 0x008fcc0007ffe005 */
[----:B------:R-:W0:Y:S01]  /*0350*/  I2F.F64 R4, R5 ;  /* 0x0000000500047312 */ /* 0x000e220000201c00 */
[----:B------:R-:W-:-:S05]  /*0360*/  LEA.HI.X R3, R0, UR5, R3, 0x3, P0 ;  /* 0x0000000500037c11 */ /* 0x000fca00080f1c03 */
[----:B0-----:R-:W-:Y:S01]  /*0370*/  STG.E.64 desc[UR6][R2.64], R4 ;  /* 0x0000000402007986 */ /* 0x001fe2000c101b06 */
[----:B------:R-:W-:Y:S05]  /*0380*/  EXIT ;  /* 0x000000000000794d */ /* 0x000fea0003800000 */
.L_x_0:
[----:B------:R-:W-:-:S00]  /*0390*/  BRA `(.L_x_0) ;  /* 0xfffffffc00fc7947 */ /* 0x000fc0000383ffff */
[----:B------:R-:W-:-:S00]  /*03a0*/  NOP ;  /* 0x0000000000007918 */ /* 0x000fc00000000000 */
        /* <DEDUP_REMOVED lines=13> */
.L_x_1:


//--------------------- .nv.shared._Z5filtrPdS_i  --------------------------
	.section	.nv.shared._Z5filtrPdS_i,"aw",@nobits
	.sectionflags	@""
	.align	4
.nv.shared._Z5filtrPdS_i:
	.zero		1304


//--------------------- .nv.shared.reserved.0     --------------------------
	.section	.nv.shared.reserved.0,"aw",@nobits
	.weak		__nv_reservedSMEM_offset_0_alias
	.size		__nv_reservedSMEM_offset_0_alias, 0, 64
	.other		__nv_reservedSMEM_offset_0_alias,@"STO_CUDA_RESERVED_SHARED STV_DEFAULT"
__nv_reservedSMEM_offset_0_alias:
	.zero		0
	.zero		64


//--------------------- .nv.constant0._Z5filtrPdS_i --------------------------
	.section	.nv.constant0._Z5filtrPdS_i,"a",@progbits
	.sectionflags	@""
	.align	4
.nv.constant0._Z5filtrPdS_i:
	.zero		916


//--------------------- SYMBOLS --------------------------

	.type		.nv.reservedSmem.offset0,@object
	.size		.nv.reservedSmem.offset0,0x4
	.type		.nv.reservedSmem.cap,@object
	.size		.nv.reservedSmem.cap,0x4
